	.headerflags	@"EF_CUDA_TEXMODE_UNIFIED EF_CUDA_64BIT_ADDRESS EF_CUDA_ACCELERATORS EF_CUDA_SM90 EF_CUDA_VIRTUAL_SM(EF_CUDA_SM90)"
	.elftype	@"ET_EXEC"


//--------------------- .nv.info                  --------------------------
	.section	.nv.info,"",@"SHT_CUDA_INFO"
	.align	4


	//----- nvinfo : EIATTR_REGCOUNT
	.align		4
        /*0000*/ 	.byte	0x04, 0x2f
        /*0002*/ 	.short	(.L_1 - .L_0)
	.align		4
.L_0:
        /*0004*/ 	.word	index@(triton_poi_fused_avg_pool2d_7)
        /*0008*/ 	.word	0x0000001e


	//----- nvinfo : EIATTR_MIN_STACK_SIZE
	.align		4
.L_1:
        /*000c*/ 	.byte	0x04, 0x12
        /*000e*/ 	.short	(.L_3 - .L_2)
	.align		4
.L_2:
        /*0010*/ 	.word	index@(triton_poi_fused_avg_pool2d_7)
        /*0014*/ 	.word	0x00000000


	//----- nvinfo : EIATTR_FRAME_SIZE
	.align		4
.L_3:
        /*0018*/ 	.byte	0x04, 0x11
        /*001a*/ 	.short	(.L_5 - .L_4)
	.align		4
.L_4:
        /*001c*/ 	.word	index@(triton_poi_fused_avg_pool2d_7)
        /*0020*/ 	.word	0x00000000


	//----- nvinfo : EIATTR_MIN_STACK_SIZE
	.align		4
.L_5:
        /*0024*/ 	.byte	0x04, 0x12
        /*0026*/ 	.short	(.L_7 - .L_6)
	.align		4
.L_6:
        /*0028*/ 	.word	index@(triton_poi_fused_avg_pool2d_7)
        /*002c*/ 	.word	0x00000000
.L_7:


//--------------------- .nv.info.triton_poi_fused_avg_pool2d_7 --------------------------
	.section	.nv.info.triton_poi_fused_avg_pool2d_7,"",@"SHT_CUDA_INFO"
	.sectionflags	@""
	.align	4


	//----- nvinfo : EIATTR_CUDA_API_VERSION
	.align		4
        /*0000*/ 	.byte	0x04, 0x37
        /*0002*/ 	.short	(.L_9 - .L_8)
.L_8:
        /*0004*/ 	.word	0x0000007c


	//----- nvinfo : EIATTR_KPARAM_INFO
	.align		4
.L_9:
        /*0008*/ 	.byte	0x04, 0x17
        /*000a*/ 	.short	(.L_11 - .L_10)
.L_10:
        /*000c*/ 	.word	0x00000000
        /*0010*/ 	.short	0x0002
        /*0012*/ 	.short	0x0010
        /*0014*/ 	.byte	0x00, 0xf0, 0x11, 0x00


	//----- nvinfo : EIATTR_KPARAM_INFO
	.align		4
.L_11:
        /*0018*/ 	.byte	0x04, 0x17
        /*001a*/ 	.short	(.L_13 - .L_12)
.L_12:
        /*001c*/ 	.word	0x00000000
        /*0020*/ 	.short	0x0001
        /*0022*/ 	.short	0x0008
        /*0024*/ 	.byte	0x00, 0xf4, 0x21, 0x00


	//----- nvinfo : EIATTR_KPARAM_INFO
	.align		4
.L_13:
        /*0028*/ 	.byte	0x04, 0x17
        /*002a*/ 	.short	(.L_15 - .L_14)
.L_14:
        /*002c*/ 	.word	0x00000000
        /*0030*/ 	.short	0x0000
        /*0032*/ 	.short	0x0000
        /*0034*/ 	.byte	0x00, 0xf4, 0x21, 0x00


	//----- nvinfo : EIATTR_SPARSE_MMA_MASK
	.align		4
.L_15:
        /*0038*/ 	.byte	0x03, 0x50
        /*003a*/ 	.short	0x0000


	//----- nvinfo : EIATTR_MAXREG_COUNT
	.align		4
        /*003c*/ 	.byte	0x03, 0x1b
        /*003e*/ 	.short	0x00ff


	//----- nvinfo : EIATTR_EXIT_INSTR_OFFSETS
	.align		4
        /*0040*/ 	.byte	0x04, 0x1c
        /*0042*/ 	.short	(.L_17 - .L_16)


	//   ....[0]....
.L_16:
        /*0044*/ 	.word	0x00000690


	//   ....[1]....
        /*0048*/ 	.word	0x000006b0


	//----- nvinfo : EIATTR_REQNTID
	.align		4
.L_17:
        /*004c*/ 	.byte	0x04, 0x10
        /*004e*/ 	.short	(.L_19 - .L_18)
.L_18:
        /*0050*/ 	.word	0x00000080
        /*0054*/ 	.word	0x00000001
        /*0058*/ 	.word	0x00000001


	//----- nvinfo : EIATTR_CBANK_PARAM_SIZE
	.align		4
.L_19:
        /*005c*/ 	.byte	0x03, 0x19
        /*005e*/ 	.short	0x0014


	//----- nvinfo : EIATTR_PARAM_CBANK
	.align		4
        /*0060*/ 	.byte	0x04, 0x0a
        /*0062*/ 	.short	(.L_21 - .L_20)
	.align		4
.L_20:
        /*0064*/ 	.word	index@(.nv.constant0.triton_poi_fused_avg_pool2d_7)
        /*0068*/ 	.short	0x0210
        /*006a*/ 	.short	0x0014


	//----- nvinfo : EIATTR_SW_WAR
	.align		4
.L_21:
        /*006c*/ 	.byte	0x04, 0x36
        /*006e*/ 	.short	(.L_23 - .L_22)
.L_22:
        /*0070*/ 	.word	0x00000008
.L_23:


//--------------------- .nv.callgraph             --------------------------
	.section	.nv.callgraph,"",@"SHT_CUDA_CALLGRAPH"
	.align	4
	.sectionentsize	8
	.align		4
        /*0000*/ 	.word	0x00000000
	.align		4
        /*0004*/ 	.word	0xffffffff
	.align		4
        /*0008*/ 	.word	0x00000000
	.align		4
        /*000c*/ 	.word	0xfffffffe
	.align		4
        /*0010*/ 	.word	0x00000000
	.align		4
        /*0014*/ 	.word	0xfffffffd
	.align		4
        /*0018*/ 	.word	0x00000000
	.align		4
        /*001c*/ 	.word	0xfffffffc


//--------------------- .text.triton_poi_fused_avg_pool2d_7 --------------------------
	.section	.text.triton_poi_fused_avg_pool2d_7,"ax",@progbits
	.align	128
        .global         triton_poi_fused_avg_pool2d_7
        .type           triton_poi_fused_avg_pool2d_7,@function
        .size           triton_poi_fused_avg_pool2d_7,(.L_x_1 - triton_poi_fused_avg_pool2d_7)
        .other          triton_poi_fused_avg_pool2d_7,@"STO_CUDA_ENTRY STV_DEFAULT"
triton_poi_fused_avg_pool2d_7:
.text.triton_poi_fused_avg_pool2d_7:
[----:B------:R-:W0:Y:S02]  /*0000*/  LDC R1, c[0x0][0x28] ;  /* 0x00000a00ff017b82 */ /* 0x000e240000000800 */
[----:B------:R-:W1:Y:S01]  /*0010*/  S2R R0, SR_TID.X ;  /* 0x0000000000007919 */ /* 0x000e620000002100 */
[----:B------:R-:W-:Y:S01]  /*0020*/  CS2R R12, SRZ ;  /* 0x00000000000c7805 */ /* 0x000fe2000001ff00 */
[----:B------:R-:W-:Y:S01]  /*0030*/  ULDC.64 UR4, c[0x0][0x208] ;  /* 0x0000820000047ab9 */ /* 0x000fe20000000a00 */
[----:B------:R-:W2:Y:S01]  /*0040*/  S2R R3, SR_CTAID.X ;  /* 0x0000000000037919 */ /* 0x000ea20000002500 */
[----:B-1----:R-:W-:Y:S02]  /*0050*/  LOP3.LUT R0, R0, 0x7f, RZ, 0xc0, !PT ;  /* 0x0000007f00007812 */ /* 0x002fe400078ec0ff */
[----:B--2---:R-:W-:-:S03]  /*0060*/  SHF.R.S32.HI R2, RZ, 0x18, R3 ;  /* 0x00000018ff027819 */ /* 0x004fc60000011403 */
[----:B------:R-:W-:Y:S01]  /*0070*/  IMAD R0, R3, 0x80, R0 ;  /* 0x0000008003007824 */ /* 0x000fe200078e0200 */
[----:B------:R-:W-:-:S04]  /*0080*/  SGXT R3, R2, 0x1 ;  /* 0x000000010203781a */ /* 0x000fc80000000200 */
[----:B------:R-:W-:Y:S02]  /*0090*/  ISETP.GE.AND P3, PT, R0, 0x400, PT ;  /* 0x000004000000780c */ /* 0x000fe40003f66270 */
[CC--:B------:R-:W-:Y:S02]  /*00a0*/  LEA.HI R4, R3.reuse, R0.reuse, RZ, 0x4 ;  /* 0x0000000003047211 */ /* 0x0c0fe400078f20ff */
[----:B------:R-:W-:Y:S02]  /*00b0*/  LEA.HI R5, R3, R0, RZ, 0x8 ;  /* 0x0000000003057211 */ /* 0x000fe400078f40ff */
[----:B------:R-:W-:Y:S02]  /*00c0*/  SHF.R.S32.HI R11, RZ, 0x4, R4 ;  /* 0x00000004ff0b7819 */ /* 0x000fe40000011404 */
[----:B------:R-:W-:Y:S02]  /*00d0*/  SHF.R.S32.HI R6, RZ, 0x8, R5 ;  /* 0x00000008ff067819 */ /* 0x000fe40000011405 */
[----:B------:R-:W-:-:S02]  /*00e0*/  LEA.HI R2, R11, R11, RZ, 0x4 ;  /* 0x0000000b0b027211 */ /* 0x000fc400078f20ff */
[----:B------:R-:W-:Y:S02]  /*00f0*/  LOP3.LUT R5, R4, 0xfffffff0, RZ, 0xc0, !PT ;  /* 0xfffffff004057812 */ /* 0x000fe400078ec0ff */
[----:B------:R-:W-:Y:S02]  /*0100*/  LOP3.LUT R8, R2, 0xfffffff0, RZ, 0xc0, !PT ;  /* 0xfffffff002087812 */ /* 0x000fe400078ec0ff */
[----:B------:R-:W1:Y:S01]  /*0110*/  LDC.64 R2, c[0x0][0x210] ;  /* 0x00008400ff027b82 */ /* 0x000e620000000a00 */
[----:B------:R-:W-:Y:S02]  /*0120*/  IMAD.IADD R10, R0, 0x1, -R5 ;  /* 0x00000001000a7824 */ /* 0x000fe400078e0a05 */
[----:B------:R-:W-:-:S03]  /*0130*/  IMAD.IADD R11, R11, 0x1, -R8 ;  /* 0x000000010b0b7824 */ /* 0x000fc600078e0a08 */
[----:B------:R-:W-:Y:S01]  /*0140*/  ISETP.GT.AND P1, PT, R10, RZ, PT ;  /* 0x000000ff0a00720c */ /* 0x000fe20003f24270 */
[----:B------:R-:W-:Y:S01]  /*0150*/  IMAD R5, R6, 0x210, R11 ;  /* 0x0000021006057824 */ /* 0x000fe200078e020b */
[C---:B------:R-:W-:Y:S02]  /*0160*/  ISETP.GT.AND P2, PT, R11.reuse, RZ, PT ;  /* 0x000000ff0b00720c */ /* 0x040fe40003f44270 */
[-C--:B------:R-:W-:Y:S02]  /*0170*/  LOP3.LUT R4, R11, R10.reuse, RZ, 0xfc, !PT ;  /* 0x0000000a0b047212 */ /* 0x080fe400078efcff */
[----:B------:R-:W-:Y:S02]  /*0180*/  LEA R5, R5, R10, 0x5 ;  /* 0x0000000a05057211 */ /* 0x000fe400078e28ff */
[C---:B------:R-:W-:Y:S02]  /*0190*/  ISETP.GT.AND P0, PT, R10.reuse, RZ, P2 ;  /* 0x000000ff0a00720c */ /* 0x040fe40001704270 */
[----:B------:R-:W-:Y:S01]  /*01a0*/  ISETP.GT.AND P2, PT, R10, -0x1, P2 ;  /* 0xffffffff0a00780c */ /* 0x000fe20001744270 */
[----:B------:R-:W-:Y:S01]  /*01b0*/  IMAD.SHL.U32 R9, R5, 0x2, RZ ;  /* 0x0000000205097824 */ /* 0x000fe200078e00ff */
[----:B------:R-:W-:-:S02]  /*01c0*/  ISETP.LT.AND P0, PT, R0, 0x400, P0 ;  /* 0x000004000000780c */ /* 0x000fc40000701270 */
[----:B------:R-:W-:Y:S01]  /*01d0*/  ISETP.LT.AND P2, PT, R0, 0x400, P2 ;  /* 0x000004000000780c */ /* 0x000fe20001741270 */
[C---:B------:R-:W-:Y:S01]  /*01e0*/  VIADD R5, R9.reuse, 0xffffffdf ;  /* 0xffffffdf09057836 */ /* 0x040fe20000000000 */
[----:B------:R-:W-:Y:S01]  /*01f0*/  IADD3 R7, R9, -0x20, RZ ;  /* 0xffffffe009077810 */ /* 0x000fe20007ffe0ff */
[----:B------:R-:W-:Y:S01]  /*0200*/  VIADD R23, R9, 0xffffffe1 ;  /* 0xffffffe109177836 */ /* 0x000fe20000000000 */
[----:B------:R-:W-:Y:S02]  /*0210*/  ISETP.GT.AND P1, PT, R11, -0x1, P1 ;  /* 0xffffffff0b00780c */ /* 0x000fe40000f24270 */
[----:B------:R-:W-:Y:S01]  /*0220*/  ISETP.GT.AND P4, PT, R4, -0x1, !P3 ;  /* 0xffffffff0400780c */ /* 0x000fe20005f84270 */
[----:B-1----:R-:W-:Y:S01]  /*0230*/  IMAD.WIDE R4, R5, 0x4, R2 ;  /* 0x0000000405047825 */ /* 0x002fe200078e0202 */
[----:B------:R-:W-:-:S03]  /*0240*/  ISETP.LT.AND P1, PT, R0, 0x400, P1 ;  /* 0x000004000000780c */ /* 0x000fc60000f21270 */
[--C-:B------:R-:W-:Y:S01]  /*0250*/  IMAD.WIDE R6, R7, 0x4, R2.reuse ;  /* 0x0000000407067825 */ /* 0x100fe200078e0202 */
[----:B------:R-:W-:Y:S01]  /*0260*/  CS2R R14, SRZ ;  /* 0x00000000000e7805 */ /* 0x000fe2000001ff00 */
[----:B------:R1:W2:Y:S02]  /*0270*/  @P0 LDG.E.EL R13, desc[UR4][R4.64] ;  /* 0x00000004040d0981 */ /* 0x0002a4000c2e1900 */
[----:B------:R-:W-:Y:S02]  /*0280*/  VIADD R25, R9, 0xffffffff ;  /* 0xffffffff09197836 */ /* 0x000fe40000000000 */
[--C-:B------:R-:W-:Y:S01]  /*0290*/  IMAD.WIDE R22, R23, 0x4, R2.reuse ;  /* 0x0000000417167825 */ /* 0x100fe200078e0202 */
[----:B------:R3:W4:Y:S01]  /*02a0*/  @P2 LDG.E.EL R12, desc[UR4][R6.64] ;  /* 0x00000004060c2981 */ /* 0x000722000c2e1900 */
[----:B------:R-:W-:Y:S02]  /*02b0*/  HFMA2.MMA R18, -RZ, RZ, 0, 0 ;  /* 0x00000000ff127435 */ /* 0x000fe400000001ff */
[--C-:B------:R-:W-:Y:S01]  /*02c0*/  IMAD.WIDE R24, R25, 0x4, R2.reuse ;  /* 0x0000000419187825 */ /* 0x100fe200078e0202 */
[----:B------:R5:W4:Y:S03]  /*02d0*/  @P2 LDG.E.EL R15, desc[UR4][R22.64] ;  /* 0x00000004160f2981 */ /* 0x000b26000c2e1900 */
[C---:B------:R-:W-:Y:S01]  /*02e0*/  VIADD R19, R9.reuse, 0x1 ;  /* 0x0000000109137836 */ /* 0x040fe20000000000 */
[----:B------:R-:W4:Y:S01]  /*02f0*/  @P1 LDG.E.EL R14, desc[UR4][R24.64] ;  /* 0x00000004180e1981 */ /* 0x000f22000c2e1900 */
[----:B------:R-:W-:Y:S01]  /*0300*/  IMAD.WIDE R20, R9, 0x4, R2 ;  /* 0x0000000409147825 */ /* 0x000fe200078e0202 */
[----:B------:R-:W-:-:S03]  /*0310*/  CS2R R16, SRZ ;  /* 0x0000000000107805 */ /* 0x000fc6000001ff00 */
[----:B-1----:R-:W-:Y:S01]  /*0320*/  VIADD R5, R9, 0x1f ;  /* 0x0000001f09057836 */ /* 0x002fe20000000000 */
[----:B------:R1:W4:Y:S01]  /*0330*/  @P4 LDG.E.EL R18, desc[UR4][R20.64] ;  /* 0x0000000414124981 */ /* 0x000322000c2e1900 */
[----:B---3--:R-:W-:Y:S01]  /*0340*/  IMAD.WIDE R6, R19, 0x4, R2 ;  /* 0x0000000413067825 */ /* 0x008fe200078e0202 */
[----:B------:R-:W-:-:S03]  /*0350*/  IADD3 R27, R9, 0x20, RZ ;  /* 0x00000020091b7810 */ /* 0x000fc60007ffe0ff */
[--C-:B------:R-:W-:Y:S01]  /*0360*/  IMAD.WIDE R4, R5, 0x4, R2.reuse ;  /* 0x0000000405047825 */ /* 0x100fe200078e0202 */
[----:B------:R3:W4:Y:S03]  /*0370*/  @P4 LDG.E.EL R17, desc[UR4][R6.64] ;  /* 0x0000000406114981 */ /* 0x000726000c2e1900 */
[----:B-----5:R-:W-:Y:S01]  /*0380*/  VIADD R23, R9, 0x21 ;  /* 0x0000002109177836 */ /* 0x020fe20000000000 */
[----:B------:R5:W4:Y:S01]  /*0390*/  @P1 LDG.E.EL R16, desc[UR4][R4.64] ;  /* 0x0000000404101981 */ /* 0x000b22000c2e1900 */
[----:B------:R-:W-:Y:S02]  /*03a0*/  IMAD.MOV.U32 R19, RZ, RZ, RZ ;  /* 0x000000ffff137224 */ /* 0x000fe400078e00ff */
[----:B------:R-:W-:-:S04]  /*03b0*/  IMAD.WIDE R8, R27, 0x4, R2 ;  /* 0x000000041b087825 */ /* 0x000fc800078e0202 */
[----:B------:R-:W-:Y:S01]  /*03c0*/  IMAD.WIDE R22, R23, 0x4, R2 ;  /* 0x0000000417167825 */ /* 0x000fe200078e0202 */
[----:B------:R-:W-:Y:S01]  /*03d0*/  MOV R2, RZ ;  /* 0x000000ff00027202 */ /* 0x000fe20000000f00 */
[----:B------:R-:W4:Y:S05]  /*03e0*/  @P4 LDG.E.EL R19, desc[UR4][R8.64] ;  /* 0x0000000408134981 */ /* 0x000f2a000c2e1900 */
[----:B------:R-:W4:Y:S01]  /*03f0*/  @P4 LDG.E.EL R2, desc[UR4][R22.64] ;  /* 0x0000000416024981 */ /* 0x000f22000c2e1900 */
[----:B------:R-:W-:-:S04]  /*0400*/  IMAD.SHL.U32 R3, R11, 0x2, RZ ;  /* 0x000000020b037824 */ /* 0x000fc800078e00ff */
[C---:B-1----:R-:W-:Y:S01]  /*0410*/  IMAD R20, R10.reuse, 0x2, R3 ;  /* 0x000000020a147824 */ /* 0x042fe200078e0203 */
[----:B---3--:R-:W-:-:S04]  /*0420*/  SHF.L.U32 R6, R10, 0x2, RZ ;  /* 0x000000020a067819 */ /* 0x008fc800000006ff */
[----:B------:R-:W-:Y:S02]  /*0430*/  IADD3 R20, -R20, 0x1, RZ ;  /* 0x0000000114147810 */ /* 0x000fe40007ffe1ff */
[----:B------:R-:W-:-:S03]  /*0440*/  LEA R10, R10, 0x2, 0x1 ;  /* 0x000000020a0a7811 */ /* 0x000fc600078e08ff */
[----:B------:R-:W-:Y:S02]  /*0450*/  IMAD R11, R11, R6, R20 ;  /* 0x000000060b0b7224 */ /* 0x000fe400078e0214 */
[----:B-----5:R-:W-:Y:S02]  /*0460*/  IMAD.MOV R4, RZ, RZ, -R3 ;  /* 0x000000ffff047224 */ /* 0x020fe400078e0a03 */
[----:B------:R-:W-:Y:S01]  /*0470*/  IMAD.IADD R11, R10, 0x1, R11 ;  /* 0x000000010a0b7824 */ /* 0x000fe200078e020b */
[----:B------:R-:W-:-:S03]  /*0480*/  IADD3 R3, R3, 0x2, RZ ;  /* 0x0000000203037810 */ /* 0x000fc60007ffe0ff */
[----:B------:R-:W-:Y:S02]  /*0490*/  IMAD R10, R10, R4, R11 ;  /* 0x000000040a0a7224 */ /* 0x000fe400078e020b */
[----:B------:R-:W1:Y:S02]  /*04a0*/  LDC.64 R4, c[0x0][0x218] ;  /* 0x00008600ff047b82 */ /* 0x000e640000000a00 */
[----:B------:R-:W-:-:S05]  /*04b0*/  IMAD.IADD R10, R3, 0x1, R10 ;  /* 0x00000001030a7824 */ /* 0x000fca00078e020a */
[----:B------:R-:W-:-:S04]  /*04c0*/  LEA R10, R3, R10, 0x1 ;  /* 0x0000000a030a7211 */ /* 0x000fc800078e08ff */
[----:B------:R-:W-:Y:S01]  /*04d0*/  I2FP.F32.S32 R10, R10 ;  /* 0x0000000a000a7245 */ /* 0x000fe20000201400 */
[----:B------:R-:W-:-:S04]  /*04e0*/  IMAD R7, R0, 0x81, RZ ;  /* 0x0000008100077824 */ /* 0x000fc800078e02ff */
[----:B-1----:R-:W-:Y:S01]  /*04f0*/  IMAD.WIDE R4, R7, 0x4, R4 ;  /* 0x0000000407047825 */ /* 0x002fe200078e0204 */
[----:B--2---:R-:W-:Y:S02]  /*0500*/  SEL R13, R13, RZ, P0 ;  /* 0x000000ff0d0d7207 */ /* 0x004fe40000000000 */
[----:B----4-:R-:W-:Y:S02]  /*0510*/  SEL R12, R12, RZ, P2 ;  /* 0x000000ff0c0c7207 */ /* 0x010fe40001000000 */
[----:B------:R-:W-:-:S03]  /*0520*/  SEL R15, R15, RZ, P2 ;  /* 0x000000ff0f0f7207 */ /* 0x000fc60001000000 */
[----:B------:R-:W-:Y:S01]  /*0530*/  FADD R12, R13, R12 ;  /* 0x0000000c0d0c7221 */ /* 0x000fe20000000000 */
[----:B------:R-:W-:Y:S02]  /*0540*/  FSETP.GT.AND P0, PT, |R10|, 8.50705917302346158658e+37, PT ;  /* 0x7e8000000a00780b */ /* 0x000fe40003f04200 */
[----:B------:R-:W-:Y:S01]  /*0550*/  SEL R14, R14, RZ, P1 ;  /* 0x000000ff0e0e7207 */ /* 0x000fe20000800000 */
[----:B------:R-:W-:Y:S01]  /*0560*/  FADD R15, R12, R15 ;  /* 0x0000000f0c0f7221 */ /* 0x000fe20000000000 */
[----:B------:R-:W-:-:S03]  /*0570*/  FSETP.GEU.AND P2, PT, |R10|, 1.175494350822287508e-38, PT ;  /* 0x008000000a00780b */ /* 0x000fc60003f4e200 */
[----:B------:R-:W-:Y:S01]  /*0580*/  FADD R15, R15, R14 ;  /* 0x0000000e0f0f7221 */ /* 0x000fe20000000000 */
[----:B------:R-:W-:-:S05]  /*0590*/  SEL R18, R18, RZ, P4 ;  /* 0x000000ff12127207 */ /* 0x000fca0002000000 */
[----:B------:R-:W-:Y:S01]  /*05a0*/  FADD R18, R15, R18 ;  /* 0x000000120f127221 */ /* 0x000fe20000000000 */
[----:B------:R-:W-:Y:S01]  /*05b0*/  SEL R17, R17, RZ, P4 ;  /* 0x000000ff11117207 */ /* 0x000fe20002000000 */
[----:B------:R-:W-:Y:S01]  /*05c0*/  @P0 FMUL R10, R10, 0.25 ;  /* 0x3e8000000a0a0820 */ /* 0x000fe20000400000 */
[----:B------:R-:W-:-:S03]  /*05d0*/  SEL R16, R16, RZ, P1 ;  /* 0x000000ff10107207 */ /* 0x000fc60000800000 */
[----:B------:R-:W-:Y:S01]  /*05e0*/  FADD R17, R18, R17 ;  /* 0x0000001112117221 */ /* 0x000fe20000000000 */
[----:B------:R-:W-:-:S03]  /*05f0*/  @!P2 FMUL R10, R10, 16777216 ;  /* 0x4b8000000a0aa820 */ /* 0x000fc60000400000 */
[----:B------:R-:W-:Y:S01]  /*0600*/  FADD R16, R17, R16 ;  /* 0x0000001011107221 */ /* 0x000fe20000000000 */
[----:B------:R-:W-:Y:S01]  /*0610*/  SEL R19, R19, RZ, P4 ;  /* 0x000000ff13137207 */ /* 0x000fe20002000000 */
[----:B------:R-:W1:Y:S01]  /*0620*/  MUFU.RCP R3, R10 ;  /* 0x0000000a00037308 */ /* 0x000e620000001000 */
[----:B------:R-:W-:-:S03]  /*0630*/  SEL R2, R2, RZ, P4 ;  /* 0x000000ff02027207 */ /* 0x000fc60002000000 */
[----:B------:R-:W-:-:S04]  /*0640*/  FADD R19, R16, R19 ;  /* 0x0000001310137221 */ /* 0x000fc80000000000 */
[----:B------:R-:W-:-:S04]  /*0650*/  FADD R2, R19, R2 ;  /* 0x0000000213027221 */ /* 0x000fc80000000000 */
[----:B------:R-:W-:-:S04]  /*0660*/  @P0 FMUL R2, R2, 0.25 ;  /* 0x3e80000002020820 */ /* 0x000fc80000400000 */
[----:B------:R-:W-:-:S04]  /*0670*/  @!P2 FMUL R2, R2, 16777216 ;  /* 0x4b8000000202a820 */ /* 0x000fc80000400000 */
[----:B-1----:R-:W-:Y:S01]  /*0680*/  FMUL R3, R3, R2 ;  /* 0x0000000203037220 */ /* 0x002fe20000400000 */
[----:B------:R-:W-:Y:S06]  /*0690*/  @P3 EXIT ;  /* 0x000000000000394d */ /* 0x000fec0003800000 */
[----:B------:R-:W-:Y:S01]  /*06a0*/  STG.E desc[UR4][R4.64], R3 ;  /* 0x0000000304007986 */ /* 0x000fe2000c101904 */
[----:B------:R-:W-:Y:S05]  /*06b0*/  EXIT ;  /* 0x000000000000794d */ /* 0x000fea0003800000 */
.L_x_0:
[----:B------:R-:W-:-:S00]  /*06c0*/  BRA `(.L_x_0) ;  /* 0xfffffffc00fc7947 */ /* 0x000fc0000383ffff */
[----:B------:R-:W-:-:S00]  /*06d0*/  NOP ;  /* 0x0000000000007918 */ /* 0x000fc00000000000 */
        /* <DEDUP_REMOVED lines=10> */
.L_x_1:


//--------------------- .nv.constant0.triton_poi_fused_avg_pool2d_7 --------------------------
	.section	.nv.constant0.triton_poi_fused_avg_pool2d_7,"a",@progbits
	.sectionflags	@""
	.align	4
.nv.constant0.triton_poi_fused_avg_pool2d_7:
	.zero		548
